	.headerflags	@"EF_CUDA_TEXMODE_UNIFIED EF_CUDA_64BIT_ADDRESS EF_CUDA_ACCELERATORS EF_CUDA_SM90 EF_CUDA_VIRTUAL_SM(EF_CUDA_SM90)"
	.elftype	@"ET_EXEC"


//--------------------- .nv.info                  --------------------------
	.section	.nv.info,"",@"SHT_CUDA_INFO"
	.align	4


	//----- nvinfo : EIATTR_REGCOUNT
	.align		4
        /*0000*/ 	.byte	0x04, 0x2f
        /*0002*/ 	.short	(.L_1 - .L_0)
	.align		4
.L_0:
        /*0004*/ 	.word	index@(triton_red_fused__to_copy_add_mul_sum_5)
        /*0008*/ 	.word	0x0000001e


	//----- nvinfo : EIATTR_MIN_STACK_SIZE
	.align		4
.L_1:
        /*000c*/ 	.byte	0x04, 0x12
        /*000e*/ 	.short	(.L_3 - .L_2)
	.align		4
.L_2:
        /*0010*/ 	.word	index@(triton_red_fused__to_copy_add_mul_sum_5)
        /*0014*/ 	.word	0x00000000


	//----- nvinfo : EIATTR_FRAME_SIZE
	.align		4
.L_3:
        /*0018*/ 	.byte	0x04, 0x11
        /*001a*/ 	.short	(.L_5 - .L_4)
	.align		4
.L_4:
        /*001c*/ 	.word	index@(triton_red_fused__to_copy_add_mul_sum_5)
        /*0020*/ 	.word	0x00000000


	//----- nvinfo : EIATTR_MIN_STACK_SIZE
	.align		4
.L_5:
        /*0024*/ 	.byte	0x04, 0x12
        /*0026*/ 	.short	(.L_7 - .L_6)
	.align		4
.L_6:
        /*0028*/ 	.word	index@(triton_red_fused__to_copy_add_mul_sum_5)
        /*002c*/ 	.word	0x00000000
.L_7:


//--------------------- .nv.info.triton_red_fused__to_copy_add_mul_sum_5 --------------------------
	.section	.nv.info.triton_red_fused__to_copy_add_mul_sum_5,"",@"SHT_CUDA_INFO"
	.sectionflags	@""
	.align	4


	//----- nvinfo : EIATTR_CUDA_API_VERSION
	.align		4
        /*0000*/ 	.byte	0x04, 0x37
        /*0002*/ 	.short	(.L_9 - .L_8)
.L_8:
        /*0004*/ 	.word	0x0000007c


	//----- nvinfo : EIATTR_KPARAM_INFO
	.align		4
.L_9:
        /*0008*/ 	.byte	0x04, 0x17
        /*000a*/ 	.short	(.L_11 - .L_10)
.L_10:
        /*000c*/ 	.word	0x00000000
        /*0010*/ 	.short	0x0007
        /*0012*/ 	.short	0x0030
        /*0014*/ 	.byte	0x00, 0xf4, 0x21, 0x00


	//----- nvinfo : EIATTR_KPARAM_INFO
	.align		4
.L_11:
        /*0018*/ 	.byte	0x04, 0x17
        /*001a*/ 	.short	(.L_13 - .L_12)
.L_12:
        /*001c*/ 	.word	0x00000000
        /*0020*/ 	.short	0x0006
        /*0022*/ 	.short	0x002c
        /*0024*/ 	.byte	0x00, 0xf0, 0x11, 0x00


	//----- nvinfo : EIATTR_KPARAM_INFO
	.align		4
.L_13:
        /*0028*/ 	.byte	0x04, 0x17
        /*002a*/ 	.short	(.L_15 - .L_14)
.L_14:
        /*002c*/ 	.word	0x00000000
        /*0030*/ 	.short	0x0005
        /*0032*/ 	.short	0x0028
        /*0034*/ 	.byte	0x00, 0xf0, 0x11, 0x00


	//----- nvinfo : EIATTR_KPARAM_INFO
	.align		4
.L_15:
        /*0038*/ 	.byte	0x04, 0x17
        /*003a*/ 	.short	(.L_17 - .L_16)
.L_16:
        /*003c*/ 	.word	0x00000000
        /*0040*/ 	.short	0x0004
        /*0042*/ 	.short	0x0020
        /*0044*/ 	.byte	0x00, 0xf4, 0x21, 0x00


	//----- nvinfo : EIATTR_KPARAM_INFO
	.align		4
.L_17:
        /*0048*/ 	.byte	0x04, 0x17
        /*004a*/ 	.short	(.L_19 - .L_18)
.L_18:
        /*004c*/ 	.word	0x00000000
        /*0050*/ 	.short	0x0003
        /*0052*/ 	.short	0x0018
        /*0054*/ 	.byte	0x00, 0xf4, 0x21, 0x00


	//----- nvinfo : EIATTR_KPARAM_INFO
	.align		4
.L_19:
        /*0058*/ 	.byte	0x04, 0x17
        /*005a*/ 	.short	(.L_21 - .L_20)
.L_20:
        /*005c*/ 	.word	0x00000000
        /*0060*/ 	.short	0x0002
        /*0062*/ 	.short	0x0010
        /*0064*/ 	.byte	0x00, 0xf4, 0x21, 0x00


	//----- nvinfo : EIATTR_KPARAM_INFO
	.align		4
.L_21:
        /*0068*/ 	.byte	0x04, 0x17
        /*006a*/ 	.short	(.L_23 - .L_22)
.L_22:
        /*006c*/ 	.word	0x00000000
        /*0070*/ 	.short	0x0001
        /*0072*/ 	.short	0x0008
        /*0074*/ 	.byte	0x00, 0xf4, 0x21, 0x00


	//----- nvinfo : EIATTR_KPARAM_INFO
	.align		4
.L_23:
        /*0078*/ 	.byte	0x04, 0x17
        /*007a*/ 	.short	(.L_25 - .L_24)
.L_24:
        /*007c*/ 	.word	0x00000000
        /*0080*/ 	.short	0x0000
        /*0082*/ 	.short	0x0000
        /*0084*/ 	.byte	0x00, 0xf4, 0x21, 0x00


	//----- nvinfo : EIATTR_SPARSE_MMA_MASK
	.align		4
.L_25:
        /*0088*/ 	.byte	0x03, 0x50
        /*008a*/ 	.short	0x0000


	//----- nvinfo : EIATTR_MAXREG_COUNT
	.align		4
        /*008c*/ 	.byte	0x03, 0x1b
        /*008e*/ 	.short	0x00ff


	//----- nvinfo : EIATTR_COOP_GROUP_MASK_REGIDS
	.align		4
        /*0090*/ 	.byte	0x04, 0x29
        /*0092*/ 	.short	(.L_27 - .L_26)


	//   ....[0]....
.L_26:
        /*0094*/ 	.word	0xffffffff


	//   ....[1]....
        /*0098*/ 	.word	0xffffffff


	//   ....[2]....
        /*009c*/ 	.word	0xffffffff


	//   ....[3]....
        /*00a0*/ 	.word	0xffffffff


	//   ....[4]....
        /*00a4*/ 	.word	0xffffffff


	//   ....[5]....
        /*00a8*/ 	.word	0xffffffff


	//   ....[6]....
        /*00ac*/ 	.word	0xffffffff


	//   ....[7]....
        /*00b0*/ 	.word	0xffffffff


	//----- nvinfo : EIATTR_COOP_GROUP_INSTR_OFFSETS
	.align		4
.L_27:
        /*00b4*/ 	.byte	0x04, 0x28
        /*00b6*/ 	.short	(.L_29 - .L_28)


	//   ....[0]....
.L_28:
        /*00b8*/ 	.word	0x00000450


	//   ....[1]....
        /*00bc*/ 	.word	0x00000490


	//   ....[2]....
        /*00c0*/ 	.word	0x000004c0


	//   ....[3]....
        /*00c4*/ 	.word	0x000004e0


	//   ....[4]....
        /*00c8*/ 	.word	0x000005d0


	//   ....[5]....
        /*00cc*/ 	.word	0x000005e0


	//   ....[6]....
        /*00d0*/ 	.word	0x00000620


	//   ....[7]....
        /*00d4*/ 	.word	0x00000630


	//----- nvinfo : EIATTR_EXIT_INSTR_OFFSETS
	.align		4
.L_29:
        /*00d8*/ 	.byte	0x04, 0x1c
        /*00da*/ 	.short	(.L_31 - .L_30)


	//   ....[0]....
.L_30:
        /*00dc*/ 	.word	0x00000740


	//   ....[1]....
        /*00e0*/ 	.word	0x000007b0


	//----- nvinfo : EIATTR_REQNTID
	.align		4
.L_31:
        /*00e4*/ 	.byte	0x04, 0x10
        /*00e6*/ 	.short	(.L_33 - .L_32)
.L_32:
        /*00e8*/ 	.word	0x00000080
        /*00ec*/ 	.word	0x00000001
        /*00f0*/ 	.word	0x00000001


	//----- nvinfo : EIATTR_CBANK_PARAM_SIZE
	.align		4
.L_33:
        /*00f4*/ 	.byte	0x03, 0x19
        /*00f6*/ 	.short	0x0038


	//----- nvinfo : EIATTR_PARAM_CBANK
	.align		4
        /*00f8*/ 	.byte	0x04, 0x0a
        /*00fa*/ 	.short	(.L_35 - .L_34)
	.align		4
.L_34:
        /*00fc*/ 	.word	index@(.nv.constant0.triton_red_fused__to_copy_add_mul_sum_5)
        /*0100*/ 	.short	0x0210
        /*0102*/ 	.short	0x0038


	//----- nvinfo : EIATTR_SW_WAR
	.align		4
.L_35:
        /*0104*/ 	.byte	0x04, 0x36
        /*0106*/ 	.short	(.L_37 - .L_36)
.L_36:
        /*0108*/ 	.word	0x00000008
.L_37:


//--------------------- .nv.callgraph             --------------------------
	.section	.nv.callgraph,"",@"SHT_CUDA_CALLGRAPH"
	.align	4
	.sectionentsize	8
	.align		4
        /*0000*/ 	.word	0x00000000
	.align		4
        /*0004*/ 	.word	0xffffffff
	.align		4
        /*0008*/ 	.word	0x00000000
	.align		4
        /*000c*/ 	.word	0xfffffffe
	.align		4
        /*0010*/ 	.word	0x00000000
	.align		4
        /*0014*/ 	.word	0xfffffffd
	.align		4
        /*0018*/ 	.word	0x00000000
	.align		4
        /*001c*/ 	.word	0xfffffffc


//--------------------- .text.triton_red_fused__to_copy_add_mul_sum_5 --------------------------
	.section	.text.triton_red_fused__to_copy_add_mul_sum_5,"ax",@progbits
	.sectionflags	@"SHF_BARRIERS=1"
	.align	128
        .global         triton_red_fused__to_copy_add_mul_sum_5
        .type           triton_red_fused__to_copy_add_mul_sum_5,@function
        .size           triton_red_fused__to_copy_add_mul_sum_5,(.L_x_3 - triton_red_fused__to_copy_add_mul_sum_5)
        .other          triton_red_fused__to_copy_add_mul_sum_5,@"STO_CUDA_ENTRY STV_DEFAULT"
triton_red_fused__to_copy_add_mul_sum_5:
.text.triton_red_fused__to_copy_add_mul_sum_5:
[----:B------:R-:W0:Y:S02]  /*0000*/  LDC R1, c[0x0][0x28] ;  /* 0x00000a00ff017b82 */ /* 0x000e240000000800 */
[----:B------:R-:W1:Y:S01]  /*0010*/  LDC R2, c[0x0][0x23c] ;  /* 0x00008f00ff027b82 */ /* 0x000e620000000800 */
[----:B------:R-:W2:Y:S01]  /*0020*/  S2R R0, SR_TID.X ;  /* 0x0000000000007919 */ /* 0x000ea20000002100 */
[----:B------:R-:W-:Y:S01]  /*0030*/  ULDC.64 UR6, c[0x0][0x208] ;  /* 0x0000820000067ab9 */ /* 0x000fe20000000a00 */
[----:B------:R-:W-:Y:S01]  /*0040*/  HFMA2.MMA R25, -RZ, RZ, 0, 0 ;  /* 0x00000000ff197435 */ /* 0x000fe200000001ff */
[----:B------:R-:W-:Y:S01]  /*0050*/  MOV R5, RZ ;  /* 0x000000ff00057202 */ /* 0x000fe20000000f00 */
[----:B------:R-:W3:Y:S01]  /*0060*/  S2R R7, SR_CTAID.X ;  /* 0x0000000000077919 */ /* 0x000ee20000002500 */
[----:B-1----:R-:W-:Y:S02]  /*0070*/  ISETP.GE.AND P0, PT, R2, 0x1, PT ;  /* 0x000000010200780c */ /* 0x002fe40003f06270 */
[----:B------:R-:W-:Y:S02]  /*0080*/  CS2R R2, SRZ ;  /* 0x0000000000027805 */ /* 0x000fe4000001ff00 */
[----:B--2---:R-:W-:-:S02]  /*0090*/  SHF.L.U32 R4, R0, 0x2, RZ ;  /* 0x0000000200047819 */ /* 0x004fc400000006ff */
[----:B---3--:R-:W-:Y:S02]  /*00a0*/  SHF.L.U32 R7, R7, 0x6, RZ ;  /* 0x0000000607077819 */ /* 0x008fe400000006ff */
[----:B------:R-:W-:-:S05]  /*00b0*/  LOP3.LUT R6, R4, 0x3c, RZ, 0xc0, !PT ;  /* 0x0000003c04067812 */ /* 0x000fca00078ec0ff */
[----:B------:R-:W-:Y:S05]  /*00c0*/  @!P0 BRA `(.L_x_0) ;  /* 0x0000000000dc8947 */ /* 0x000fea0003800000 */
[----:B------:R-:W-:Y:S02]  /*00d0*/  SHF.R.U32.HI R8, RZ, 0x4, R0 ;  /* 0x00000004ff087819 */ /* 0x000fe40000011600 */
[----:B------:R-:W-:Y:S02]  /*00e0*/  CS2R R2, SRZ ;  /* 0x0000000000027805 */ /* 0x000fe4000001ff00 */
[----:B------:R-:W-:Y:S01]  /*00f0*/  MOV R25, RZ ;  /* 0x000000ff00197202 */ /* 0x000fe20000000f00 */
[----:B------:R-:W-:Y:S01]  /*0100*/  UMOV UR4, URZ ;  /* 0x0000003f00047c82 */ /* 0x000fe20008000000 */
[----:B------:R-:W-:Y:S02]  /*0110*/  SGXT.U32 R8, R8, 0x3 ;  /* 0x000000030808781a */ /* 0x000fe40000000000 */
[----:B------:R-:W-:Y:S02]  /*0120*/  MOV R5, RZ ;  /* 0x000000ff00057202 */ /* 0x000fe40000000f00 */
[----:B------:R-:W-:-:S04]  /*0130*/  LEA R9, R8, R7, 0xc ;  /* 0x0000000708097211 */ /* 0x000fc800078e60ff */
[----:B------:R-:W-:-:S07]  /*0140*/  IADD3 R9, R6, R9, RZ ;  /* 0x0000000906097210 */ /* 0x000fce0007ffe0ff */
.L_x_1:
[----:B------:R-:W1:Y:S01]  /*0150*/  LDC R24, c[0x0][0x23c] ;  /* 0x00008f00ff187b82 */ /* 0x000e620000000800 */
[----:B------:R-:W-:Y:S02]  /*0160*/  IADD3 R27, R8, UR4, RZ ;  /* 0x00000004081b7c10 */ /* 0x000fe4000fffe0ff */
[----:B------:R-:W-:Y:S02]  /*0170*/  CS2R R10, SRZ ;  /* 0x00000000000a7805 */ /* 0x000fe4000001ff00 */
[----:B------:R-:W-:-:S03]  /*0180*/  CS2R R16, SRZ ;  /* 0x0000000000107805 */ /* 0x000fc6000001ff00 */
[----:B------:R-:W2:Y:S08]  /*0190*/  LDC.64 R18, c[0x0][0x210] ;  /* 0x00008400ff127b82 */ /* 0x000eb00000000a00 */
[----:B------:R-:W3:Y:S08]  /*01a0*/  LDC.64 R20, c[0x0][0x218] ;  /* 0x00008600ff147b82 */ /* 0x000ef00000000a00 */
[----:B------:R-:W4:Y:S01]  /*01b0*/  LDC.64 R14, c[0x0][0x220] ;  /* 0x00008800ff0e7b82 */ /* 0x000f220000000a00 */
[----:B-1----:R-:W-:-:S07]  /*01c0*/  ISETP.GE.AND P1, PT, R27, R24, PT ;  /* 0x000000181b00720c */ /* 0x002fce0003f26270 */
[----:B------:R-:W1:Y:S01]  /*01d0*/  LDC.64 R12, c[0x0][0x228] ;  /* 0x00008a00ff0c7b82 */ /* 0x000e620000000a00 */
[----:B--2---:R-:W-:Y:S01]  /*01e0*/  IMAD.WIDE R18, R9, 0x2, R18 ;  /* 0x0000000209127825 */ /* 0x004fe200078e0212 */
[----:B------:R-:W-:Y:S01]  /*01f0*/  CS2R R22, SRZ ;  /* 0x0000000000167805 */ /* 0x000fe2000001ff00 */
[----:B------:R-:W-:-:S03]  /*0200*/  HFMA2.MMA R26, -RZ, RZ, 0, 0 ;  /* 0x00000000ff1a7435 */ /* 0x000fc600000001ff */
[----:B------:R-:W2:Y:S01]  /*0210*/  @!P1 LDG.E.EF.64 R10, desc[UR6][R18.64] ;  /* 0x00000006120a9981 */ /* 0x000ea2000c0e1b00 */
[----:B---3--:R-:W-:-:S05]  /*0220*/  IMAD.WIDE R20, R9, 0x2, R20 ;  /* 0x0000000209147825 */ /* 0x008fca00078e0214 */
[----:B------:R-:W3:Y:S01]  /*0230*/  @!P1 LDG.E.EF.64 R16, desc[UR6][R20.64] ;  /* 0x0000000614109981 */ /* 0x000ee2000c0e1b00 */
[----:B----4-:R-:W-:-:S05]  /*0240*/  IMAD.WIDE R14, R9, 0x2, R14 ;  /* 0x00000002090e7825 */ /* 0x010fca00078e020e */
[----:B------:R3:W4:Y:S01]  /*0250*/  @!P1 LDG.E.EF.64 R22, desc[UR6][R14.64] ;  /* 0x000000060e169981 */ /* 0x000722000c0e1b00 */
[----:B-1----:R-:W-:-:S05]  /*0260*/  IMAD.WIDE R12, R27, 0x4, R12 ;  /* 0x000000041b0c7825 */ /* 0x002fca00078e020c */
[----:B------:R1:W5:Y:S01]  /*0270*/  @!P1 LDG.E.EL R26, desc[UR6][R12.64] ;  /* 0x000000060c1a9981 */ /* 0x000362000c2e1900 */
[----:B------:R-:W-:-:S06]  /*0280*/  UIADD3 UR4, UR4, 0x8, URZ ;  /* 0x0000000804047890 */ /* 0x000fcc000fffe03f */
[----:B------:R-:W-:Y:S02]  /*0290*/  ISETP.LE.AND P0, PT, R24, UR4, PT ;  /* 0x0000000418007c0c */ /* 0x000fe4000bf03270 */
[----:B------:R-:W-:Y:S01]  /*02a0*/  IADD3 R9, R9, 0x8000, RZ ;  /* 0x0000800009097810 */ /* 0x000fe20007ffe0ff */
[----:B--2---:R-:W-:Y:S02]  /*02b0*/  HADD2.F32 R27, -RZ, R11.H0_H0 ;  /* 0x2000000bff1b7230 */ /* 0x004fe40000004100 */
[----:B------:R-:W-:Y:S02]  /*02c0*/  HADD2.F32 R19, -RZ, R11.H1_H1 ;  /* 0x3000000bff137230 */ /* 0x000fe40000004100 */
[----:B------:R-:W-:Y:S02]  /*02d0*/  HADD2.F32 R18, -RZ, R10.H1_H1 ;  /* 0x3000000aff127230 */ /* 0x000fe40000004100 */
[----:B------:R-:W-:Y:S02]  /*02e0*/  HADD2.F32 R11, -RZ, R10.H0_H0 ;  /* 0x2000000aff0b7230 */ /* 0x000fe40000004100 */
[----:B---3--:R-:W-:-:S02]  /*02f0*/  HADD2.F32 R15, -RZ, R16.H1_H1 ;  /* 0x30000010ff0f7230 */ /* 0x008fc40000004100 */
[----:B------:R-:W-:Y:S02]  /*0300*/  HADD2.F32 R16, -RZ, R16.H0_H0 ;  /* 0x20000010ff107230 */ /* 0x000fe40000004100 */
[----:B------:R-:W-:Y:S02]  /*0310*/  HADD2.F32 R10, -RZ, R17.H1_H1 ;  /* 0x30000011ff0a7230 */ /* 0x000fe40000004100 */
[----:B------:R-:W-:Y:S02]  /*0320*/  HADD2.F32 R20, -RZ, R17.H0_H0 ;  /* 0x20000011ff147230 */ /* 0x000fe40000004100 */
[----:B------:R-:W-:Y:S01]  /*0330*/  FADD R17, R18, R15 ;  /* 0x0000000f12117221 */ /* 0x000fe20000000000 */
[----:B------:R-:W-:Y:S01]  /*0340*/  FADD R16, R11, R16 ;  /* 0x000000100b107221 */ /* 0x000fe20000000000 */
[----:B----4-:R-:W-:Y:S02]  /*0350*/  HADD2.F32 R15, -RZ, R23.H0_H0 ;  /* 0x20000017ff0f7230 */ /* 0x010fe40000004100 */
[----:B------:R-:W-:-:S02]  /*0360*/  HADD2.F32 R23, -RZ, R23.H1_H1 ;  /* 0x30000017ff177230 */ /* 0x000fc40000004100 */
[----:B------:R-:W-:Y:S02]  /*0370*/  HADD2.F32 R11, -RZ, R22.H0_H0 ;  /* 0x20000016ff0b7230 */ /* 0x000fe40000004100 */
[----:B-1----:R-:W-:Y:S02]  /*0380*/  HADD2.F32 R13, -RZ, R22.H1_H1 ;  /* 0x30000016ff0d7230 */ /* 0x002fe40000004100 */
[----:B------:R-:W-:Y:S01]  /*0390*/  FADD R10, R19, R10 ;  /* 0x0000000a130a7221 */ /* 0x000fe20000000000 */
[----:B------:R-:W-:Y:S01]  /*03a0*/  FADD R20, R27, R20 ;  /* 0x000000141b147221 */ /* 0x000fe20000000000 */
[-C--:B-----5:R-:W-:Y:S01]  /*03b0*/  FMUL R23, R23, R26.reuse ;  /* 0x0000001a17177220 */ /* 0x0a0fe20000400000 */
[-C--:B------:R-:W-:Y:S01]  /*03c0*/  FMUL R15, R15, R26.reuse ;  /* 0x0000001a0f0f7220 */ /* 0x080fe20000400000 */
[-C--:B------:R-:W-:Y:S01]  /*03d0*/  FMUL R13, R13, R26.reuse ;  /* 0x0000001a0d0d7220 */ /* 0x080fe20000400000 */
[----:B------:R-:W-:Y:S01]  /*03e0*/  FMUL R11, R11, R26 ;  /* 0x0000001a0b0b7220 */ /* 0x000fe20000400000 */
[----:B------:R-:W-:Y:S01]  /*03f0*/  @!P1 FFMA R5, R10, R23, R5 ;  /* 0x000000170a059223 */ /* 0x000fe20000000005 */
[----:B------:R-:W-:Y:S01]  /*0400*/  @!P1 FFMA R3, R20, R15, R3 ;  /* 0x0000000f14039223 */ /* 0x000fe20000000003 */
[----:B------:R-:W-:Y:S01]  /*0410*/  @!P1 FFMA R2, R17, R13, R2 ;  /* 0x0000000d11029223 */ /* 0x000fe20000000002 */
[----:B------:R-:W-:Y:S01]  /*0420*/  @!P1 FFMA R25, R16, R11, R25 ;  /* 0x0000000b10199223 */ /* 0x000fe20000000019 */
[----:B------:R-:W-:Y:S06]  /*0430*/  @!P0 BRA `(.L_x_1) ;  /* 0xfffffffc00448947 */ /* 0x000fec000383ffff */
.L_x_0:
[----:B------:R-:W1:Y:S01]  /*0440*/  S2UR UR5, SR_CgaCtaId ;  /* 0x00000000000579c3 */ /* 0x000e620000008800 */
[----:B------:R-:W2:Y:S01]  /*0450*/  SHFL.BFLY PT, R8, R25, 0x10, 0x1f ;  /* 0x0e001f0019087f89 */ /* 0x000ea200000e0000 */
[----:B------:R-:W-:Y:S01]  /*0460*/  LOP3.LUT P0, RZ, R0, 0x10, RZ, 0xc0, !PT ;  /* 0x0000001000ff7812 */ /* 0x000fe2000780c0ff */
[----:B------:R-:W-:Y:S01]  /*0470*/  UMOV UR4, 0x400 ;  /* 0x0000040000047882 */ /* 0x000fe20000000000 */
[----:B------:R-:W-:Y:S01]  /*0480*/  SHF.R.U32.HI R11, RZ, 0x3, R0 ;  /* 0x00000003ff0b7819 */ /* 0x000fe20000011600 */
[----:B------:R-:W3:Y:S01]  /*0490*/  SHFL.BFLY PT, R9, R2, 0x10, 0x1f ;  /* 0x0e001f0002097f89 */ /* 0x000ee200000e0000 */
[----:B------:R-:W-:Y:S02]  /*04a0*/  SHF.L.U32 R12, R6, 0x4, RZ ;  /* 0x00000004060c7819 */ /* 0x000fe400000006ff */
[----:B------:R-:W-:Y:S01]  /*04b0*/  ISETP.GE.AND P1, PT, R0, 0x100, PT ;  /* 0x000001000000780c */ /* 0x000fe20003f26270 */
[----:B------:R-:W4:Y:S01]  /*04c0*/  SHFL.BFLY PT, R10, R3, 0x10, 0x1f ;  /* 0x0e001f00030a7f89 */ /* 0x000f2200000e0000 */
[----:B------:R-:W-:-:S03]  /*04d0*/  LOP3.LUT R11, R12, 0xc, R11, 0xf8, !PT ;  /* 0x0000000c0c0b7812 */ /* 0x000fc600078ef80b */
[----:B------:R-:W5:Y:S01]  /*04e0*/  SHFL.BFLY PT, R14, R5, 0x10, 0x1f ;  /* 0x0e001f00050e7f89 */ /* 0x000f6200000e0000 */
[----:B-1----:R-:W-:Y:S01]  /*04f0*/  UPRMT UR4, UR5, 0x654, UR4 ;  /* 0x0000065405047896 */ /* 0x002fe20008000004 */
[----:B--2---:R-:W-:Y:S01]  /*0500*/  FADD R16, R8, R25 ;  /* 0x0000001908107221 */ /* 0x004fe20000000000 */
[----:B---3--:R-:W-:Y:S01]  /*0510*/  FADD R18, R9, R2 ;  /* 0x0000000209127221 */ /* 0x008fe20000000000 */
[----:B----4-:R-:W-:-:S06]  /*0520*/  FADD R10, R10, R3 ;  /* 0x000000030a0a7221 */ /* 0x010fcc0000000000 */
[----:B------:R-:W-:Y:S01]  /*0530*/  @!P0 STS [R11+UR4], R16 ;  /* 0x000000100b008988 */ /* 0x000fe20008000804 */
[----:B-----5:R-:W-:-:S03]  /*0540*/  FADD R20, R14, R5 ;  /* 0x000000050e147221 */ /* 0x020fc60000000000 */
[----:B------:R-:W-:Y:S04]  /*0550*/  @!P0 STS [R11+UR4+0x10], R18 ;  /* 0x000010120b008988 */ /* 0x000fe80008000804 */
[----:B------:R-:W-:Y:S04]  /*0560*/  @!P0 STS [R11+UR4+0x20], R10 ;  /* 0x0000200a0b008988 */ /* 0x000fe80008000804 */
[----:B------:R-:W-:Y:S01]  /*0570*/  @!P0 STS [R11+UR4+0x30], R20 ;  /* 0x000030140b008988 */ /* 0x000fe20008000804 */
[----:B------:R-:W-:Y:S01]  /*0580*/  BAR.SYNC.DEFER_BLOCKING 0x0 ;  /* 0x0000000000007b1d */ /* 0x000fe20000010000 */
[----:B------:R-:W-:-:S04]  /*0590*/  LOP3.LUT P0, RZ, R0, 0x3, RZ, 0xc0, !PT ;  /* 0x0000000300ff7812 */ /* 0x000fc8000780c0ff */
[----:B------:R-:W-:Y:S01]  /*05a0*/  ISETP.LT.AND P0, PT, R0, 0x100, !P0 ;  /* 0x000001000000780c */ /* 0x000fe20004701270 */
[----:B------:R-:W1:Y:S04]  /*05b0*/  @!P1 LDS R2, [R4+UR4] ;  /* 0x0000000404029984 */ /* 0x000e680008000800 */
[----:B------:R-:W2:Y:S04]  /*05c0*/  @!P1 LDS R13, [R4+UR4+0x200] ;  /* 0x00020004040d9984 */ /* 0x000ea80008000800 */
[----:B-1----:R-:W1:Y:S04]  /*05d0*/  SHFL.BFLY PT, R3, R2, 0x2, 0x1f ;  /* 0x0c401f0002037f89 */ /* 0x002e6800000e0000 */
[----:B--2---:R-:W2:Y:S01]  /*05e0*/  SHFL.BFLY PT, R8, R13, 0x2, 0x1f ;  /* 0x0c401f000d087f89 */ /* 0x004ea200000e0000 */
[----:B-1----:R-:W-:Y:S01]  /*05f0*/  FADD R3, R2, R3 ;  /* 0x0000000302037221 */ /* 0x002fe20000000000 */
[----:B------:R-:W-:Y:S01]  /*0600*/  LOP3.LUT R2, R0, 0x3f, RZ, 0xc0, !PT ;  /* 0x0000003f00027812 */ /* 0x000fe200078ec0ff */
[----:B--2---:R-:W-:-:S03]  /*0610*/  FADD R14, R13, R8 ;  /* 0x000000080d0e7221 */ /* 0x004fc60000000000 */
[----:B------:R-:W1:Y:S04]  /*0620*/  SHFL.BFLY PT, R8, R3, 0x1, 0x1f ;  /* 0x0c201f0003087f89 */ /* 0x000e6800000e0000 */
[----:B------:R-:W2:Y:S01]  /*0630*/  SHFL.BFLY PT, R9, R14, 0x1, 0x1f ;  /* 0x0c201f000e097f89 */ /* 0x000ea200000e0000 */
[----:B-1----:R-:W-:Y:S01]  /*0640*/  FADD R5, R3, R8 ;  /* 0x0000000803057221 */ /* 0x002fe20000000000 */
[----:B------:R-:W-:Y:S01]  /*0650*/  IADD3 R3, R12, UR4, RZ ;  /* 0x000000040c037c10 */ /* 0x000fe2000fffe0ff */
[----:B--2---:R-:W-:-:S03]  /*0660*/  FADD R15, R14, R9 ;  /* 0x000000090e0f7221 */ /* 0x004fc60000000000 */
[----:B------:R1:W-:Y:S01]  /*0670*/  @P0 STS [R4+UR4], R5 ;  /* 0x0000000504000988 */ /* 0x0003e20008000804 */
[----:B------:R-:W-:-:S03]  /*0680*/  IMAD R3, R6, -0xc, R3 ;  /* 0xfffffff406037824 */ /* 0x000fc600078e0203 */
[----:B------:R-:W-:Y:S01]  /*0690*/  @P0 STS [R4+UR4+0x200], R15 ;  /* 0x0002000f04000988 */ /* 0x000fe20008000804 */
[----:B------:R-:W-:Y:S01]  /*06a0*/  BAR.SYNC.DEFER_BLOCKING 0x0 ;  /* 0x0000000000007b1d */ /* 0x000fe20000010000 */
[----:B------:R-:W-:Y:S02]  /*06b0*/  LOP3.LUT P0, RZ, R0, 0x40, RZ, 0xc0, !PT ;  /* 0x0000004000ff7812 */ /* 0x000fe4000780c0ff */
[----:B-1----:R-:W-:-:S03]  /*06c0*/  LEA R5, R2, UR4, 0x2 ;  /* 0x0000000402057c11 */ /* 0x002fc6000f8e10ff */
[----:B------:R-:W-:Y:S04]  /*06d0*/  LDS R8, [R12+UR4] ;  /* 0x000000040c087984 */ /* 0x000fe80008000800 */
[----:B------:R-:W-:Y:S04]  /*06e0*/  LDS R9, [R12+UR4+0x10] ;  /* 0x000010040c097984 */ /* 0x000fe80008000800 */
[----:B------:R-:W-:Y:S04]  /*06f0*/  LDS R10, [R12+UR4+0x20] ;  /* 0x000020040c0a7984 */ /* 0x000fe80008000800 */
[----:B------:R-:W1:Y:S01]  /*0700*/  LDS R11, [R12+UR4+0x30] ;  /* 0x000030040c0b7984 */ /* 0x000e620008000800 */
[----:B------:R-:W-:Y:S06]  /*0710*/  BAR.SYNC.DEFER_BLOCKING 0x0 ;  /* 0x0000000000007b1d */ /* 0x000fec0000010000 */
[----:B-1----:R1:W-:Y:S02]  /*0720*/  STS.128 [R3], R8 ;  /* 0x0000000803007388 */ /* 0x0023e40000000c00 */
[----:B------:R-:W-:Y:S06]  /*0730*/  BAR.SYNC.DEFER_BLOCKING 0x0 ;  /* 0x0000000000007b1d */ /* 0x000fec0000010000 */
[----:B-1----:R-:W-:Y:S05]  /*0740*/  @P0 EXIT ;  /* 0x000000000000094d */ /* 0x002fea0003800000 */
[----:B------:R-:W0:Y:S01]  /*0750*/  LDS R5, [R5] ;  /* 0x0000000005057984 */ /* 0x000e220000000800 */
[----:B------:R-:W1:Y:S01]  /*0760*/  LDC.64 R2, c[0x0][0x230] ;  /* 0x00008c00ff027b82 */ /* 0x000e620000000a00 */
[----:B------:R-:W-:-:S05]  /*0770*/  LOP3.LUT R7, R7, 0x3f, R0, 0xf8, !PT ;  /* 0x0000003f07077812 */ /* 0x000fca00078ef800 */
[----:B-1----:R-:W-:Y:S01]  /*0780*/  IMAD.WIDE R2, R7, 0x2, R2 ;  /* 0x0000000207027825 */ /* 0x002fe200078e0202 */
[----:B0-----:R-:W-:-:S05]  /*0790*/  F2FP.F16.F32.PACK_AB R0, RZ, R5 ;  /* 0x00000005ff00723e */ /* 0x001fca00000000ff */
[----:B------:R-:W-:Y:S01]  /*07a0*/  STG.E.U16 desc[UR6][R2.64], R0 ;  /* 0x0000000002007986 */ /* 0x000fe2000c101506 */
[----:B------:R-:W-:Y:S05]  /*07b0*/  EXIT ;  /* 0x000000000000794d */ /* 0x000fea0003800000 */
.L_x_2:
[----:B------:R-:W-:-:S00]  /*07c0*/  BRA `(.L_x_2) ;  /* 0xfffffffc00fc7947 */ /* 0x000fc0000383ffff */
[----:B------:R-:W-:-:S00]  /*07d0*/  NOP ;  /* 0x0000000000007918 */ /* 0x000fc00000000000 */
        /* <DEDUP_REMOVED lines=10> */
.L_x_3:


//--------------------- .nv.shared.triton_red_fused__to_copy_add_mul_sum_5 --------------------------
	.section	.nv.shared.triton_red_fused__to_copy_add_mul_sum_5,"aw",@nobits
	.sectionflags	@""
	.align	16
	.zero		1024


//--------------------- .nv.constant0.triton_red_fused__to_copy_add_mul_sum_5 --------------------------
	.section	.nv.constant0.triton_red_fused__to_copy_add_mul_sum_5,"a",@progbits
	.sectionflags	@""
	.align	4
.nv.constant0.triton_red_fused__to_copy_add_mul_sum_5:
	.zero		584
